//
// Generated by NVIDIA NVVM Compiler
//
// Compiler Build ID: CL-36424714
// Cuda compilation tools, release 13.0, V13.0.88
// Based on NVVM 20.0.0
//

.version 9.0
.target sm_100
.address_size 64

	// .globl	_Z3addPiS_S_i

.visible .entry _Z3addPiS_S_i(
	.param .u64 .ptr .align 1 _Z3addPiS_S_i_param_0,
	.param .u64 .ptr .align 1 _Z3addPiS_S_i_param_1,
	.param .u64 .ptr .align 1 _Z3addPiS_S_i_param_2,
	.param .u32 _Z3addPiS_S_i_param_3
)
{
	.reg .pred 	%p<2>;
	.reg .b32 	%r<6>;
	.reg .b64 	%rd<11>;

	ld.param.u64 	%rd1, [_Z3addPiS_S_i_param_0];
	ld.param.u64 	%rd2, [_Z3addPiS_S_i_param_1];
	ld.param.u64 	%rd3, [_Z3addPiS_S_i_param_2];
	ld.param.u32 	%r2, [_Z3addPiS_S_i_param_3];
	mov.u32 	%r1, %ctaid.x;
	setp.ge.s32 	%p1, %r1, %r2;
	@%p1 bra 	$L__BB0_2;
	cvta.to.global.u64 	%rd4, %rd1;
	cvta.to.global.u64 	%rd5, %rd2;
	cvta.to.global.u64 	%rd6, %rd3;
	mul.wide.u32 	%rd7, %r1, 4;
	add.s64 	%rd8, %rd4, %rd7;
	ld.global.u32 	%r3, [%rd8];
	add.s64 	%rd9, %rd5, %rd7;
	ld.global.u32 	%r4, [%rd9];
	add.s32 	%r5, %r4, %r3;
	add.s64 	%rd10, %rd6, %rd7;
	st.global.u32 	[%rd10], %r5;
$L__BB0_2:
	ret;

}


// ===== COMPILED SASS (sm_100) =====

	.target	sm_100

	.elftype	@"ET_EXEC"


//--------------------- .note.nv.tkinfo           --------------------------
	.section	.note.nv.tkinfo,"",@"SHT_NOTE"
	.sectionflags	@"SHF_NOTE_NV_TKINFO"
	.tkinfo
        /*0018*/ 	.word	0x00000002
        /*0030*/ 	.string	""
        /*0030*/ 	.string	"ptxas"
        /*0030*/ 	.string	"Cuda compilation tools, release 13.0, V13.0.88"
        /*0030*/ 	.string	"Build cuda_13.0.r13.0/compiler.36424714_0"
        /*0030*/ 	.string	"-arch sm_100 -m 64 "



//--------------------- .note.nv.cuinfo           --------------------------
	.section	.note.nv.cuinfo,"",@"SHT_NOTE"
	.sectionflags	@"SHF_NOTE_NV_CUINFO"
        /*0018*/ 	.short	0x0002
        /*001a*/ 	.short	0x0064
        /*001c*/ 	.short	0x0082
	.zero		2


//--------------------- .nv.info                  --------------------------
	.section	.nv.info,"",@"SHT_CUDA_INFO"
	.align	4


	//----- nvinfo : EIATTR_REGCOUNT
	.align		4
        /*0000*/ 	.byte	0x04, 0x2f
        /*0002*/ 	.short	(.L_1 - .L_0)
	.align		4
.L_0:
        /*0004*/ 	.word	index@(_Z3addPiS_S_i)
        /*0008*/ 	.word	0x0000000c


	//----- nvinfo : EIATTR_FRAME_SIZE
	.align		4
.L_1:
        /*000c*/ 	.byte	0x04, 0x11
        /*000e*/ 	.short	(.L_3 - .L_2)
	.align		4
.L_2:
        /*0010*/ 	.word	index@(_Z3addPiS_S_i)
        /*0014*/ 	.word	0x00000000


	//----- nvinfo : EIATTR_MIN_STACK_SIZE
	.align		4
.L_3:
        /*0018*/ 	.byte	0x04, 0x12
        /*001a*/ 	.short	(.L_5 - .L_4)
	.align		4
.L_4:
        /*001c*/ 	.word	index@(_Z3addPiS_S_i)
        /*0020*/ 	.word	0x00000000
.L_5:


//--------------------- .nv.compat                --------------------------
	.section	.nv.compat,"",@"SHT_CUDA_COMPAT_INFO"
	.align	4
        /*0000*/ 	.byte	0x02, 0x09, 0x00, 0x00, 0x02, 0x02, 0x01, 0x00, 0x02, 0x05, 0x05, 0x00, 0x03, 0x07, 0x01, 0x01
        /*0010*/ 	.byte	0x02, 0x03, 0x00, 0x00, 0x02, 0x06, 0x01, 0x00, 0x04, 0x0b, 0x08, 0x00, 0x09, 0x00, 0x00, 0x00
        /*0020*/ 	.byte	0x00, 0x00, 0x00, 0x00


//--------------------- .nv.info._Z3addPiS_S_i    --------------------------
	.section	.nv.info._Z3addPiS_S_i,"",@"SHT_CUDA_INFO"
	.sectionflags	@""
	.align	4


	//----- nvinfo : EIATTR_CUDA_API_VERSION
	.align		4
        /*0000*/ 	.byte	0x04, 0x37
        /*0002*/ 	.short	(.L_7 - .L_6)
.L_6:
        /*0004*/ 	.word	0x00000082


	//----- nvinfo : EIATTR_KPARAM_INFO
	.align		4
.L_7:
        /*0008*/ 	.byte	0x04, 0x17
        /*000a*/ 	.short	(.L_9 - .L_8)
.L_8:
        /*000c*/ 	.word	0x00000000
        /*0010*/ 	.short	0x0003
        /*0012*/ 	.short	0x0018
        /*0014*/ 	.byte	0x00, 0xf0, 0x11, 0x00


	//----- nvinfo : EIATTR_KPARAM_INFO
	.align		4
.L_9:
        /*0018*/ 	.byte	0x04, 0x17
        /*001a*/ 	.short	(.L_11 - .L_10)
.L_10:
        /*001c*/ 	.word	0x00000000
        /*0020*/ 	.short	0x0002
        /*0022*/ 	.short	0x0010
        /*0024*/ 	.byte	0x00, 0xf5, 0x21, 0x00


	//----- nvinfo : EIATTR_KPARAM_INFO
	.align		4
.L_11:
        /*0028*/ 	.byte	0x04, 0x17
        /*002a*/ 	.short	(.L_13 - .L_12)
.L_12:
        /*002c*/ 	.word	0x00000000
        /*0030*/ 	.short	0x0001
        /*0032*/ 	.short	0x0008
        /*0034*/ 	.byte	0x00, 0xf5, 0x21, 0x00


	//----- nvinfo : EIATTR_KPARAM_INFO
	.align		4
.L_13:
        /*0038*/ 	.byte	0x04, 0x17
        /*003a*/ 	.short	(.L_15 - .L_14)
.L_14:
        /*003c*/ 	.word	0x00000000
        /*0040*/ 	.short	0x0000
        /*0042*/ 	.short	0x0000
        /*0044*/ 	.byte	0x00, 0xf5, 0x21, 0x00


	//----- nvinfo : EIATTR_SPARSE_MMA_MASK
	.align		4
.L_15:
        /*0048*/ 	.byte	0x03, 0x50
        /*004a*/ 	.short	0x0000


	//----- nvinfo : EIATTR_MAXREG_COUNT
	.align		4
        /*004c*/ 	.byte	0x03, 0x1b
        /*004e*/ 	.short	0x00ff


	//----- nvinfo : EIATTR_MERCURY_ISA_VERSION
	.align		4
        /*0050*/ 	.byte	0x03, 0x5f
        /*0052*/ 	.short	0x0101


	//----- nvinfo : EIATTR_VRC_CTA_INIT_COUNT
	.align		4
        /*0054*/ 	.byte	0x02, 0x4a
	.zero		1
	.zero		1


	//----- nvinfo : EIATTR_EXIT_INSTR_OFFSETS
	.align		4
        /*0058*/ 	.byte	0x04, 0x1c
        /*005a*/ 	.short	(.L_17 - .L_16)


	//   ....[0]....
.L_16:
        /*005c*/ 	.word	0x00000040


	//   ....[1]....
        /*0060*/ 	.word	0x00000100


	//----- nvinfo : EIATTR_CBANK_PARAM_SIZE
	.align		4
.L_17:
        /*0064*/ 	.byte	0x03, 0x19
        /*0066*/ 	.short	0x001c


	//----- nvinfo : EIATTR_PARAM_CBANK
	.align		4
        /*0068*/ 	.byte	0x04, 0x0a
        /*006a*/ 	.short	(.L_19 - .L_18)
	.align		4
.L_18:
        /*006c*/ 	.word	index@(.nv.constant0._Z3addPiS_S_i)
        /*0070*/ 	.short	0x0380
        /*0072*/ 	.short	0x001c


	//----- nvinfo : EIATTR_SW_WAR
	.align		4
.L_19:
        /*0074*/ 	.byte	0x04, 0x36
        /*0076*/ 	.short	(.L_21 - .L_20)
.L_20:
        /*0078*/ 	.word	0x00000008
.L_21:


//--------------------- .nv.callgraph             --------------------------
	.section	.nv.callgraph,"",@"SHT_CUDA_CALLGRAPH"
	.align	4
	.sectionentsize	8
	.align		4
        /*0000*/ 	.word	0x00000000
	.align		4
        /*0004*/ 	.word	0xffffffff
	.align		4
        /*0008*/ 	.word	0x00000000
	.align		4
        /*000c*/ 	.word	0xfffffffe
	.align		4
        /*0010*/ 	.word	0x00000000
	.align		4
        /*0014*/ 	.word	0xfffffffd
	.align		4
        /*0018*/ 	.word	0x00000000
	.align		4
        /*001c*/ 	.word	0xfffffffc


//--------------------- .text._Z3addPiS_S_i       --------------------------
	.section	.text._Z3addPiS_S_i,"ax",@progbits
	.align	128
        .global         _Z3addPiS_S_i
        .type           _Z3addPiS_S_i,@function
        .size           _Z3addPiS_S_i,(.L_x_1 - _Z3addPiS_S_i)
        .other          _Z3addPiS_S_i,@"STO_CUDA_ENTRY STV_DEFAULT"
_Z3addPiS_S_i:
.text._Z3addPiS_S_i:
[----:B------:R-:W-:Y:S01]  /*0000*/  LDC R1, c[0x0][0x37c] ;  /* 0x0000df00ff017b82 */ /* 0x000fe20000000800 */
[----:B------:R-:W0:Y:S01]  /*0010*/  S2R R9, SR_CTAID.X ;  /* 0x0000000000097919 */ /* 0x000e220000002500 */
[----:B------:R-:W0:Y:S02]  /*0020*/  LDCU UR4, c[0x0][0x398] ;  /* 0x00007300ff0477ac */ /* 0x000e240008000800 */
[----:B0-----:R-:W-:-:S13]  /*0030*/  ISETP.GE.AND P0, PT, R9, UR4, PT ;  /* 0x0000000409007c0c */ /* 0x001fda000bf06270 */
[----:B------:R-:W-:Y:S05]  /*0040*/  @P0 EXIT ;  /* 0x000000000000094d */ /* 0x000fea0003800000 */
[----:B------:R-:W0:Y:S01]  /*0050*/  LDC.64 R2, c[0x0][0x380] ;  /* 0x0000e000ff027b82 */ /* 0x000e220000000a00 */
[----:B------:R-:W1:Y:S07]  /*0060*/  LDCU.64 UR4, c[0x0][0x358] ;  /* 0x00006b00ff0477ac */ /* 0x000e6e0008000a00 */
[----:B------:R-:W2:Y:S08]  /*0070*/  LDC.64 R4, c[0x0][0x388] ;  /* 0x0000e200ff047b82 */ /* 0x000eb00000000a00 */
[----:B------:R-:W3:Y:S01]  /*0080*/  LDC.64 R6, c[0x0][0x390] ;  /* 0x0000e400ff067b82 */ /* 0x000ee20000000a00 */
[----:B0-----:R-:W-:-:S06]  /*0090*/  IMAD.WIDE.U32 R2, R9, 0x4, R2 ;  /* 0x0000000409027825 */ /* 0x001fcc00078e0002 */
[----:B-1----:R-:W4:Y:S01]  /*00a0*/  LDG.E R2, desc[UR4][R2.64] ;  /* 0x0000000402027981 */ /* 0x002f22000c1e1900 */
[----:B--2---:R-:W-:-:S06]  /*00b0*/  IMAD.WIDE.U32 R4, R9, 0x4, R4 ;  /* 0x0000000409047825 */ /* 0x004fcc00078e0004 */
[----:B------:R-:W4:Y:S01]  /*00c0*/  LDG.E R5, desc[UR4][R4.64] ;  /* 0x0000000404057981 */ /* 0x000f22000c1e1900 */
[----:B---3--:R-:W-:Y:S01]  /*00d0*/  IMAD.WIDE.U32 R6, R9, 0x4, R6 ;  /* 0x0000000409067825 */ /* 0x008fe200078e0006 */
[----:B----4-:R-:W-:-:S05]  /*00e0*/  IADD3 R9, PT, PT, R2, R5, RZ ;  /* 0x0000000502097210 */ /* 0x010fca0007ffe0ff */
[----:B------:R-:W-:Y:S01]  /*00f0*/  STG.E desc[UR4][R6.64], R9 ;  /* 0x0000000906007986 */ /* 0x000fe2000c101904 */
[----:B------:R-:W-:Y:S05]  /*0100*/  EXIT ;  /* 0x000000000000794d */ /* 0x000fea0003800000 */
.L_x_0:
[----:B------:R-:W-:-:S00]  /*0110*/  BRA `(.L_x_0) ;  /* 0xfffffffc00fc7947 */ /* 0x000fc0000383ffff */
[----:B------:R-:W-:-:S00]  /*0120*/  NOP ;  /* 0x0000000000007918 */ /* 0x000fc00000000000 */
        /* <DEDUP_REMOVED lines=13> */
.L_x_1:


//--------------------- .nv.shared.reserved.0     --------------------------
	.section	.nv.shared.reserved.0,"aw",@nobits
	.weak		__nv_reservedSMEM_offset_0_alias
	.size		__nv_reservedSMEM_offset_0_alias, 0, 64
	.other		__nv_reservedSMEM_offset_0_alias,@"STO_CUDA_RESERVED_SHARED STV_DEFAULT"
__nv_reservedSMEM_offset_0_alias:
	.zero		0
	.zero		64


//--------------------- .nv.constant0._Z3addPiS_S_i --------------------------
	.section	.nv.constant0._Z3addPiS_S_i,"a",@progbits
	.sectionflags	@""
	.align	4
.nv.constant0._Z3addPiS_S_i:
	.zero		924


//--------------------- SYMBOLS --------------------------

	.type		.nv.reservedSmem.offset0,@object
	.size		.nv.reservedSmem.offset0,0x4
